	.headerflags	@"EF_CUDA_TEXMODE_UNIFIED EF_CUDA_64BIT_ADDRESS EF_CUDA_ACCELERATORS EF_CUDA_SM90 EF_CUDA_VIRTUAL_SM(EF_CUDA_SM90)"
	.elftype	@"ET_EXEC"


//--------------------- .nv.info                  --------------------------
	.section	.nv.info,"",@"SHT_CUDA_INFO"
	.align	4


	//----- nvinfo : EIATTR_REGCOUNT
	.align		4
        /*0000*/ 	.byte	0x04, 0x2f
        /*0002*/ 	.short	(.L_1 - .L_0)
	.align		4
.L_0:
        /*0004*/ 	.word	index@(triton_poi_fused_add_mul_neg_relu_threshold_backward_0)
        /*0008*/ 	.word	0x0000000e


	//----- nvinfo : EIATTR_MIN_STACK_SIZE
	.align		4
.L_1:
        /*000c*/ 	.byte	0x04, 0x12
        /*000e*/ 	.short	(.L_3 - .L_2)
	.align		4
.L_2:
        /*0010*/ 	.word	index@(triton_poi_fused_add_mul_neg_relu_threshold_backward_0)
        /*0014*/ 	.word	0x00000000


	//----- nvinfo : EIATTR_FRAME_SIZE
	.align		4
.L_3:
        /*0018*/ 	.byte	0x04, 0x11
        /*001a*/ 	.short	(.L_5 - .L_4)
	.align		4
.L_4:
        /*001c*/ 	.word	index@(triton_poi_fused_add_mul_neg_relu_threshold_backward_0)
        /*0020*/ 	.word	0x00000000


	//----- nvinfo : EIATTR_MIN_STACK_SIZE
	.align		4
.L_5:
        /*0024*/ 	.byte	0x04, 0x12
        /*0026*/ 	.short	(.L_7 - .L_6)
	.align		4
.L_6:
        /*0028*/ 	.word	index@(triton_poi_fused_add_mul_neg_relu_threshold_backward_0)
        /*002c*/ 	.word	0x00000000
.L_7:


//--------------------- .nv.info.triton_poi_fused_add_mul_neg_relu_threshold_backward_0 --------------------------
	.section	.nv.info.triton_poi_fused_add_mul_neg_relu_threshold_backward_0,"",@"SHT_CUDA_INFO"
	.sectionflags	@""
	.align	4


	//----- nvinfo : EIATTR_CUDA_API_VERSION
	.align		4
        /*0000*/ 	.byte	0x04, 0x37
        /*0002*/ 	.short	(.L_9 - .L_8)
.L_8:
        /*0004*/ 	.word	0x0000007c


	//----- nvinfo : EIATTR_KPARAM_INFO
	.align		4
.L_9:
        /*0008*/ 	.byte	0x04, 0x17
        /*000a*/ 	.short	(.L_11 - .L_10)
.L_10:
        /*000c*/ 	.word	0x00000000
        /*0010*/ 	.short	0x0003
        /*0012*/ 	.short	0x0018
        /*0014*/ 	.byte	0x00, 0xf0, 0x11, 0x00


	//----- nvinfo : EIATTR_KPARAM_INFO
	.align		4
.L_11:
        /*0018*/ 	.byte	0x04, 0x17
        /*001a*/ 	.short	(.L_13 - .L_12)
.L_12:
        /*001c*/ 	.word	0x00000000
        /*0020*/ 	.short	0x0002
        /*0022*/ 	.short	0x0010
        /*0024*/ 	.byte	0x00, 0xf4, 0x21, 0x00


	//----- nvinfo : EIATTR_KPARAM_INFO
	.align		4
.L_13:
        /*0028*/ 	.byte	0x04, 0x17
        /*002a*/ 	.short	(.L_15 - .L_14)
.L_14:
        /*002c*/ 	.word	0x00000000
        /*0030*/ 	.short	0x0001
        /*0032*/ 	.short	0x0008
        /*0034*/ 	.byte	0x00, 0xf4, 0x21, 0x00


	//----- nvinfo : EIATTR_KPARAM_INFO
	.align		4
.L_15:
        /*0038*/ 	.byte	0x04, 0x17
        /*003a*/ 	.short	(.L_17 - .L_16)
.L_16:
        /*003c*/ 	.word	0x00000000
        /*0040*/ 	.short	0x0000
        /*0042*/ 	.short	0x0000
        /*0044*/ 	.byte	0x00, 0xf4, 0x21, 0x00


	//----- nvinfo : EIATTR_SPARSE_MMA_MASK
	.align		4
.L_17:
        /*0048*/ 	.byte	0x03, 0x50
        /*004a*/ 	.short	0x0000


	//----- nvinfo : EIATTR_MAXREG_COUNT
	.align		4
        /*004c*/ 	.byte	0x03, 0x1b
        /*004e*/ 	.short	0x00ff


	//----- nvinfo : EIATTR_EXIT_INSTR_OFFSETS
	.align		4
        /*0050*/ 	.byte	0x04, 0x1c
        /*0052*/ 	.short	(.L_19 - .L_18)


	//   ....[0]....
.L_18:
        /*0054*/ 	.word	0x00000190


	//   ....[1]....
        /*0058*/ 	.word	0x000001b0


	//----- nvinfo : EIATTR_REQNTID
	.align		4
.L_19:
        /*005c*/ 	.byte	0x04, 0x10
        /*005e*/ 	.short	(.L_21 - .L_20)
.L_20:
        /*0060*/ 	.word	0x00000020
        /*0064*/ 	.word	0x00000001
        /*0068*/ 	.word	0x00000001


	//----- nvinfo : EIATTR_CBANK_PARAM_SIZE
	.align		4
.L_21:
        /*006c*/ 	.byte	0x03, 0x19
        /*006e*/ 	.short	0x001c


	//----- nvinfo : EIATTR_PARAM_CBANK
	.align		4
        /*0070*/ 	.byte	0x04, 0x0a
        /*0072*/ 	.short	(.L_23 - .L_22)
	.align		4
.L_22:
        /*0074*/ 	.word	index@(.nv.constant0.triton_poi_fused_add_mul_neg_relu_threshold_backward_0)
        /*0078*/ 	.short	0x0210
        /*007a*/ 	.short	0x001c


	//----- nvinfo : EIATTR_SW_WAR
	.align		4
.L_23:
        /*007c*/ 	.byte	0x04, 0x36
        /*007e*/ 	.short	(.L_25 - .L_24)
.L_24:
        /*0080*/ 	.word	0x00000008
.L_25:


//--------------------- .nv.callgraph             --------------------------
	.section	.nv.callgraph,"",@"SHT_CUDA_CALLGRAPH"
	.align	4
	.sectionentsize	8
	.align		4
        /*0000*/ 	.word	0x00000000
	.align		4
        /*0004*/ 	.word	0xffffffff
	.align		4
        /*0008*/ 	.word	0x00000000
	.align		4
        /*000c*/ 	.word	0xfffffffe
	.align		4
        /*0010*/ 	.word	0x00000000
	.align		4
        /*0014*/ 	.word	0xfffffffd
	.align		4
        /*0018*/ 	.word	0x00000000
	.align		4
        /*001c*/ 	.word	0xfffffffc


//--------------------- .text.triton_poi_fused_add_mul_neg_relu_threshold_backward_0 --------------------------
	.section	.text.triton_poi_fused_add_mul_neg_relu_threshold_backward_0,"ax",@progbits
	.align	128
        .global         triton_poi_fused_add_mul_neg_relu_threshold_backward_0
        .type           triton_poi_fused_add_mul_neg_relu_threshold_backward_0,@function
        .size           triton_poi_fused_add_mul_neg_relu_threshold_backward_0,(.L_x_1 - triton_poi_fused_add_mul_neg_relu_threshold_backward_0)
        .other          triton_poi_fused_add_mul_neg_relu_threshold_backward_0,@"STO_CUDA_ENTRY STV_DEFAULT"
triton_poi_fused_add_mul_neg_relu_threshold_backward_0:
.text.triton_poi_fused_add_mul_neg_relu_threshold_backward_0:
[----:B------:R-:W0:Y:S02]  /*0000*/  LDC R1, c[0x0][0x28] ;  /* 0x00000a00ff017b82 */ /* 0x000e240000000800 */
[----:B------:R-:W1:Y:S01]  /*0010*/  S2R R6, SR_TID.X ;  /* 0x0000000000067919 */ /* 0x000e620000002100 */
[----:B------:R-:W2:Y:S01]  /*0020*/  LDC.64 R2, c[0x0][0x210] ;  /* 0x00008400ff027b82 */ /* 0x000ea20000000a00 */
[----:B------:R-:W-:Y:S01]  /*0030*/  ULDC.64 UR4, c[0x0][0x208] ;  /* 0x0000820000047ab9 */ /* 0x000fe20000000a00 */
[----:B------:R-:W-:Y:S01]  /*0040*/  ULDC.64 UR6, c[0x0][0x220] ;  /* 0x0000880000067ab9 */ /* 0x000fe20000000a00 */
[----:B------:R-:W3:Y:S05]  /*0050*/  S2R R7, SR_CTAID.X ;  /* 0x0000000000077919 */ /* 0x000eea0000002500 */
[----:B------:R-:W4:Y:S01]  /*0060*/  LDC.64 R4, c[0x0][0x218] ;  /* 0x00008600ff047b82 */ /* 0x000f220000000a00 */
[----:B-1----:R-:W-:-:S05]  /*0070*/  LOP3.LUT R0, R6, 0xf, RZ, 0xc0, !PT ;  /* 0x0000000f06007812 */ /* 0x002fca00078ec0ff */
[----:B---3--:R-:W-:Y:S02]  /*0080*/  IMAD R7, R7, 0x10, R0 ;  /* 0x0000001007077824 */ /* 0x008fe400078e0200 */
[----:B------:R-:W-:Y:S02]  /*0090*/  IMAD.MOV.U32 R0, RZ, RZ, RZ ;  /* 0x000000ffff007224 */ /* 0x000fe400078e00ff */
[C---:B--2---:R-:W-:Y:S01]  /*00a0*/  IMAD.WIDE R2, R7.reuse, 0x4, R2 ;  /* 0x0000000407027825 */ /* 0x044fe200078e0202 */
[----:B------:R-:W-:-:S13]  /*00b0*/  ISETP.GE.AND P0, PT, R7, 0x10, PT ;  /* 0x000000100700780c */ /* 0x000fda0003f06270 */
[----:B------:R-:W2:Y:S01]  /*00c0*/  @!P0 LDG.E R0, desc[UR4][R2.64] ;  /* 0x0000000402008981 */ /* 0x000ea2000c1e1900 */
[----:B------:R-:W-:Y:S01]  /*00d0*/  LOP3.LUT P0, RZ, R6, 0x10, RZ, 0xc0, !PT ;  /* 0x0000001006ff7812 */ /* 0x000fe2000780c0ff */
[----:B----4-:R-:W-:-:S03]  /*00e0*/  IMAD.WIDE R4, R7, 0x4, R4 ;  /* 0x0000000407047825 */ /* 0x010fc600078e0204 */
[----:B------:R-:W-:Y:S01]  /*00f0*/  ISETP.LT.AND P0, PT, R7, 0x10, !P0 ;  /* 0x000000100700780c */ /* 0x000fe20004701270 */
[----:B--2---:R-:W-:Y:S01]  /*0100*/  FADD R6, RZ, -R0 ;  /* 0x80000000ff067221 */ /* 0x004fe20000000000 */
[----:B------:R-:W-:-:S04]  /*0110*/  FSETP.GEU.AND P1, PT, -R0, RZ, PT ;  /* 0x000000ff0000720b */ /* 0x000fc80003f2e100 */
[----:B------:R-:W-:Y:S02]  /*0120*/  FSEL R9, R6, RZ, P1 ;  /* 0x000000ff06097208 */ /* 0x000fe40000800000 */
[----:B------:R-:W-:Y:S02]  /*0130*/  IADD3 R6, P1, R7, UR6, RZ ;  /* 0x0000000607067c10 */ /* 0x000fe4000ff3e0ff */
[C---:B------:R-:W-:Y:S01]  /*0140*/  FSETP.GTU.AND P2, PT, R9.reuse, RZ, PT ;  /* 0x000000ff0900720b */ /* 0x040fe20003f4c000 */
[----:B------:R-:W-:Y:S01]  /*0150*/  FFMA R11, R9, 2, R0 ;  /* 0x40000000090b7823 */ /* 0x000fe20000000000 */
[----:B------:R-:W-:Y:S02]  /*0160*/  LEA.HI.X.SX32 R7, R7, UR7, 0x1, P1 ;  /* 0x0000000707077c11 */ /* 0x000fe400088f0eff */
[----:B------:R-:W-:Y:S02]  /*0170*/  SEL R3, RZ, 0x1, P2 ;  /* 0x00000001ff037807 */ /* 0x000fe40001000000 */
[----:B------:R1:W-:Y:S01]  /*0180*/  @P0 STG.E desc[UR4][R4.64], R11 ;  /* 0x0000000b04000986 */ /* 0x0003e2000c101904 */
[----:B------:R-:W-:Y:S06]  /*0190*/  @!P0 EXIT ;  /* 0x000000000000894d */ /* 0x000fec0003800000 */
[----:B------:R-:W-:Y:S01]  /*01a0*/  STG.E.U8 desc[UR4][R6.64], R3 ;  /* 0x0000000306007986 */ /* 0x000fe2000c101104 */
[----:B------:R-:W-:Y:S05]  /*01b0*/  EXIT ;  /* 0x000000000000794d */ /* 0x000fea0003800000 */
.L_x_0:
[----:B------:R-:W-:-:S00]  /*01c0*/  BRA `(.L_x_0) ;  /* 0xfffffffc00fc7947 */ /* 0x000fc0000383ffff */
[----:B------:R-:W-:-:S00]  /*01d0*/  NOP ;  /* 0x0000000000007918 */ /* 0x000fc00000000000 */
        /* <DEDUP_REMOVED lines=10> */
.L_x_1:


//--------------------- .nv.constant0.triton_poi_fused_add_mul_neg_relu_threshold_backward_0 --------------------------
	.section	.nv.constant0.triton_poi_fused_add_mul_neg_relu_threshold_backward_0,"a",@progbits
	.sectionflags	@""
	.align	4
.nv.constant0.triton_poi_fused_add_mul_neg_relu_threshold_backward_0:
	.zero		556
